//
// Generated by NVIDIA NVVM Compiler
//
// Compiler Build ID: CL-36424714
// Cuda compilation tools, release 13.0, V13.0.88
// Based on NVVM 20.0.0
//

.version 9.0
.target sm_100
.address_size 64

	// .globl	_Z6reducePiS_i
// _ZZ6reducePiS_iE12partial_sums has been demoted

.visible .entry _Z6reducePiS_i(
	.param .u64 .ptr .align 1 _Z6reducePiS_i_param_0,
	.param .u64 .ptr .align 1 _Z6reducePiS_i_param_1,
	.param .u32 _Z6reducePiS_i_param_2
)
{
	.reg .pred 	%p<7>;
	.reg .b32 	%r<60>;
	.reg .b64 	%rd<19>;
	// demoted variable
	.shared .align 4 .b8 _ZZ6reducePiS_iE12partial_sums[8];
	ld.param.u64 	%rd9, [_Z6reducePiS_i_param_0];
	ld.param.u64 	%rd8, [_Z6reducePiS_i_param_1];
	ld.param.u32 	%r20, [_Z6reducePiS_i_param_2];
	cvta.to.global.u64 	%rd1, %rd9;
	mov.u32 	%r1, %tid.x;
	mul.wide.u32 	%rd10, %r1, 4;
	add.s64 	%rd11, %rd1, %rd10;
	ld.global.u32 	%r21, [%rd11];
	shl.b32 	%r22, %r1, 2;
	mov.u32 	%r23, _ZZ6reducePiS_iE12partial_sums;
	add.s32 	%r2, %r23, %r22;
	st.shared.u32 	[%r2], %r21;
	add.s32 	%r59, %r1, 2;
	setp.ge.s32 	%p1, %r59, %r20;
	@%p1 bra 	$L__BB0_8;
	sub.s32 	%r24, %r20, %r1;
	add.s32 	%r4, %r24, -3;
	and.b32  	%r25, %r4, 6;
	setp.eq.s32 	%p2, %r25, 6;
	@%p2 bra 	$L__BB0_5;
	add.s32 	%r28, %r22, %r23;
	add.s32 	%r55, %r28, 8;
	add.s64 	%rd13, %rd10, %rd1;
	add.s64 	%rd17, %rd13, 8;
	shr.u32 	%r29, %r4, 1;
	add.s32 	%r30, %r29, 1;
	and.b32  	%r31, %r30, 3;
	neg.s32 	%r54, %r31;
	mov.u32 	%r56, %r1;
$L__BB0_3:
	.pragma "nounroll";
	ld.global.u32 	%r32, [%rd17];
	ld.shared.u32 	%r33, [%r55];
	add.s32 	%r34, %r33, %r32;
	st.shared.u32 	[%r55], %r34;
	add.s32 	%r56, %r56, 2;
	add.s32 	%r55, %r55, 8;
	add.s64 	%rd17, %rd17, 8;
	add.s32 	%r54, %r54, 1;
	setp.ne.s32 	%p3, %r54, 0;
	@%p3 bra 	$L__BB0_3;
	add.s32 	%r59, %r56, 2;
$L__BB0_5:
	setp.lt.u32 	%p4, %r4, 6;
	@%p4 bra 	$L__BB0_8;
	mul.wide.u32 	%rd14, %r59, 4;
	add.s64 	%rd15, %rd14, %rd1;
	add.s64 	%rd18, %rd15, 16;
	shl.b32 	%r35, %r59, 2;
	add.s32 	%r37, %r35, %r23;
	add.s32 	%r58, %r37, 16;
$L__BB0_7:
	ld.global.u32 	%r38, [%rd18+-16];
	ld.shared.u32 	%r39, [%r58+-16];
	add.s32 	%r40, %r39, %r38;
	st.shared.u32 	[%r58+-16], %r40;
	ld.global.u32 	%r41, [%rd18+-8];
	ld.shared.u32 	%r42, [%r58+-8];
	add.s32 	%r43, %r42, %r41;
	st.shared.u32 	[%r58+-8], %r43;
	ld.global.u32 	%r44, [%rd18];
	ld.shared.u32 	%r45, [%r58];
	add.s32 	%r46, %r45, %r44;
	st.shared.u32 	[%r58], %r46;
	ld.global.u32 	%r47, [%rd18+8];
	ld.shared.u32 	%r48, [%r58+8];
	add.s32 	%r49, %r48, %r47;
	st.shared.u32 	[%r58+8], %r49;
	add.s32 	%r59, %r59, 8;
	add.s64 	%rd18, %rd18, 32;
	add.s32 	%r58, %r58, 32;
	setp.lt.s32 	%p5, %r59, %r20;
	@%p5 bra 	$L__BB0_7;
$L__BB0_8:
	setp.ne.s32 	%p6, %r1, 0;
	@%p6 bra 	$L__BB0_10;
	ld.shared.u32 	%r50, [_ZZ6reducePiS_iE12partial_sums+4];
	ld.shared.u32 	%r51, [%r2];
	add.s32 	%r52, %r51, %r50;
	st.shared.u32 	[%r2], %r52;
	ld.shared.u32 	%r53, [_ZZ6reducePiS_iE12partial_sums];
	cvta.to.global.u64 	%rd16, %rd8;
	st.global.u32 	[%rd16], %r53;
$L__BB0_10:
	ret;

}


// ===== COMPILED SASS (sm_100) =====

	.target	sm_100

	.elftype	@"ET_EXEC"


//--------------------- .note.nv.tkinfo           --------------------------
	.section	.note.nv.tkinfo,"",@"SHT_NOTE"
	.sectionflags	@"SHF_NOTE_NV_TKINFO"
	.tkinfo
        /*0018*/ 	.word	0x00000002
        /*0030*/ 	.string	""
        /*0030*/ 	.string	"ptxas"
        /*0030*/ 	.string	"Cuda compilation tools, release 13.0, V13.0.88"
        /*0030*/ 	.string	"Build cuda_13.0.r13.0/compiler.36424714_0"
        /*0030*/ 	.string	"-arch sm_100 -m 64 "



//--------------------- .note.nv.cuinfo           --------------------------
	.section	.note.nv.cuinfo,"",@"SHT_NOTE"
	.sectionflags	@"SHF_NOTE_NV_CUINFO"
        /*0018*/ 	.short	0x0002
        /*001a*/ 	.short	0x0064
        /*001c*/ 	.short	0x0082
	.zero		2


//--------------------- .nv.info                  --------------------------
	.section	.nv.info,"",@"SHT_CUDA_INFO"
	.align	4


	//----- nvinfo : EIATTR_REGCOUNT
	.align		4
        /*0000*/ 	.byte	0x04, 0x2f
        /*0002*/ 	.short	(.L_1 - .L_0)
	.align		4
.L_0:
        /*0004*/ 	.word	index@(_Z6reducePiS_i)
        /*0008*/ 	.word	0x00000020


	//----- nvinfo : EIATTR_FRAME_SIZE
	.align		4
.L_1:
        /*000c*/ 	.byte	0x04, 0x11
        /*000e*/ 	.short	(.L_3 - .L_2)
	.align		4
.L_2:
        /*0010*/ 	.word	index@(_Z6reducePiS_i)
        /*0014*/ 	.word	0x00000000


	//----- nvinfo : EIATTR_MIN_STACK_SIZE
	.align		4
.L_3:
        /*0018*/ 	.byte	0x04, 0x12
        /*001a*/ 	.short	(.L_5 - .L_4)
	.align		4
.L_4:
        /*001c*/ 	.word	index@(_Z6reducePiS_i)
        /*0020*/ 	.word	0x00000000
.L_5:


//--------------------- .nv.compat                --------------------------
	.section	.nv.compat,"",@"SHT_CUDA_COMPAT_INFO"
	.align	4
        /*0000*/ 	.byte	0x02, 0x09, 0x00, 0x00, 0x02, 0x02, 0x01, 0x00, 0x02, 0x05, 0x05, 0x00, 0x03, 0x07, 0x01, 0x01
        /*0010*/ 	.byte	0x02, 0x03, 0x00, 0x00, 0x02, 0x06, 0x01, 0x00, 0x04, 0x0b, 0x08, 0x00, 0x09, 0x00, 0x00, 0x00
        /*0020*/ 	.byte	0x00, 0x00, 0x00, 0x00


//--------------------- .nv.info._Z6reducePiS_i   --------------------------
	.section	.nv.info._Z6reducePiS_i,"",@"SHT_CUDA_INFO"
	.sectionflags	@""
	.align	4


	//----- nvinfo : EIATTR_CUDA_API_VERSION
	.align		4
        /*0000*/ 	.byte	0x04, 0x37
        /*0002*/ 	.short	(.L_7 - .L_6)
.L_6:
        /*0004*/ 	.word	0x00000082


	//----- nvinfo : EIATTR_KPARAM_INFO
	.align		4
.L_7:
        /*0008*/ 	.byte	0x04, 0x17
        /*000a*/ 	.short	(.L_9 - .L_8)
.L_8:
        /*000c*/ 	.word	0x00000000
        /*0010*/ 	.short	0x0002
        /*0012*/ 	.short	0x0010
        /*0014*/ 	.byte	0x00, 0xf0, 0x11, 0x00


	//----- nvinfo : EIATTR_KPARAM_INFO
	.align		4
.L_9:
        /*0018*/ 	.byte	0x04, 0x17
        /*001a*/ 	.short	(.L_11 - .L_10)
.L_10:
        /*001c*/ 	.word	0x00000000
        /*0020*/ 	.short	0x0001
        /*0022*/ 	.short	0x0008
        /*0024*/ 	.byte	0x00, 0xf5, 0x21, 0x00


	//----- nvinfo : EIATTR_KPARAM_INFO
	.align		4
.L_11:
        /*0028*/ 	.byte	0x04, 0x17
        /*002a*/ 	.short	(.L_13 - .L_12)
.L_12:
        /*002c*/ 	.word	0x00000000
        /*0030*/ 	.short	0x0000
        /*0032*/ 	.short	0x0000
        /*0034*/ 	.byte	0x00, 0xf5, 0x21, 0x00


	//----- nvinfo : EIATTR_SPARSE_MMA_MASK
	.align		4
.L_13:
        /*0038*/ 	.byte	0x03, 0x50
        /*003a*/ 	.short	0x0000


	//----- nvinfo : EIATTR_MAXREG_COUNT
	.align		4
        /*003c*/ 	.byte	0x03, 0x1b
        /*003e*/ 	.short	0x00ff


	//----- nvinfo : EIATTR_MERCURY_ISA_VERSION
	.align		4
        /*0040*/ 	.byte	0x03, 0x5f
        /*0042*/ 	.short	0x0101


	//----- nvinfo : EIATTR_VRC_CTA_INIT_COUNT
	.align		4
        /*0044*/ 	.byte	0x02, 0x4a
	.zero		1
	.zero		1


	//----- nvinfo : EIATTR_EXIT_INSTR_OFFSETS
	.align		4
        /*0048*/ 	.byte	0x04, 0x1c
        /*004a*/ 	.short	(.L_15 - .L_14)


	//   ....[0]....
.L_14:
        /*004c*/ 	.word	0x00000c00


	//   ....[1]....
        /*0050*/ 	.word	0x00000c80


	//----- nvinfo : EIATTR_CRS_STACK_SIZE
	.align		4
.L_15:
        /*0054*/ 	.byte	0x04, 0x1e
        /*0056*/ 	.short	(.L_17 - .L_16)
.L_16:
        /*0058*/ 	.word	0x00000000


	//----- nvinfo : EIATTR_CBANK_PARAM_SIZE
	.align		4
.L_17:
        /*005c*/ 	.byte	0x03, 0x19
        /*005e*/ 	.short	0x0014


	//----- nvinfo : EIATTR_PARAM_CBANK
	.align		4
        /*0060*/ 	.byte	0x04, 0x0a
        /*0062*/ 	.short	(.L_19 - .L_18)
	.align		4
.L_18:
        /*0064*/ 	.word	index@(.nv.constant0._Z6reducePiS_i)
        /*0068*/ 	.short	0x0380
        /*006a*/ 	.short	0x0014


	//----- nvinfo : EIATTR_SW_WAR
	.align		4
.L_19:
        /*006c*/ 	.byte	0x04, 0x36
        /*006e*/ 	.short	(.L_21 - .L_20)
.L_20:
        /*0070*/ 	.word	0x00000008
.L_21:


//--------------------- .nv.callgraph             --------------------------
	.section	.nv.callgraph,"",@"SHT_CUDA_CALLGRAPH"
	.align	4
	.sectionentsize	8
	.align		4
        /*0000*/ 	.word	0x00000000
	.align		4
        /*0004*/ 	.word	0xffffffff
	.align		4
        /*0008*/ 	.word	0x00000000
	.align		4
        /*000c*/ 	.word	0xfffffffe
	.align		4
        /*0010*/ 	.word	0x00000000
	.align		4
        /*0014*/ 	.word	0xfffffffd
	.align		4
        /*0018*/ 	.word	0x00000000
	.align		4
        /*001c*/ 	.word	0xfffffffc


//--------------------- .text._Z6reducePiS_i      --------------------------
	.section	.text._Z6reducePiS_i,"ax",@progbits
	.align	128
        .global         _Z6reducePiS_i
        .type           _Z6reducePiS_i,@function
        .size           _Z6reducePiS_i,(.L_x_12 - _Z6reducePiS_i)
        .other          _Z6reducePiS_i,@"STO_CUDA_ENTRY STV_DEFAULT"
_Z6reducePiS_i:
.text._Z6reducePiS_i:
[----:B------:R-:W-:Y:S01]  /*0000*/  LDC R1, c[0x0][0x37c] ;  /* 0x0000df00ff017b82 */ /* 0x000fe20000000800 */
[----:B------:R-:W0:Y:S07]  /*0010*/  S2R R0, SR_TID.X ;  /* 0x0000000000007919 */ /* 0x000e2e0000002100 */
[----:B------:R-:W0:Y:S01]  /*0020*/  LDC.64 R2, c[0x0][0x380] ;  /* 0x0000e000ff027b82 */ /* 0x000e220000000a00 */
[----:B------:R-:W1:Y:S07]  /*0030*/  LDCU.64 UR6, c[0x0][0x358] ;  /* 0x00006b00ff0677ac */ /* 0x000e6e0008000a00 */
[----:B------:R-:W2:Y:S01]  /*0040*/  S2UR UR5, SR_CgaCtaId ;  /* 0x00000000000579c3 */ /* 0x000ea20000008800 */
[----:B------:R-:W-:-:S07]  /*0050*/  UMOV UR4, 0x400 ;  /* 0x0000040000047882 */ /* 0x000fce0000000000 */
[----:B------:R-:W3:Y:S01]  /*0060*/  LDC R5, c[0x0][0x390] ;  /* 0x0000e400ff057b82 */ /* 0x000ee20000000800 */
[----:B0-----:R-:W-:-:S05]  /*0070*/  IMAD.WIDE.U32 R8, R0, 0x4, R2 ;  /* 0x0000000400087825 */ /* 0x001fca00078e0002 */
[----:B-1----:R-:W4:Y:S01]  /*0080*/  LDG.E R7, desc[UR6][R8.64] ;  /* 0x0000000608077981 */ /* 0x002f22000c1e1900 */
[----:B--2---:R-:W-:Y:S01]  /*0090*/  ULEA UR4, UR5, UR4, 0x18 ;  /* 0x0000000405047291 */ /* 0x004fe2000f8ec0ff */
[C---:B------:R-:W-:Y:S01]  /*00a0*/  VIADD R6, R0.reuse, 0x2 ;  /* 0x0000000200067836 */ /* 0x040fe20000000000 */
[----:B------:R-:W-:Y:S04]  /*00b0*/  BSSY.RECONVERGENT B0, `(.L_x_0) ;  /* 0x00000b3000007945 */ /* 0x000fe80003800200 */
[----:B------:R-:W-:Y:S02]  /*00c0*/  LEA R4, R0, UR4, 0x2 ;  /* 0x0000000400047c11 */ /* 0x000fe4000f8e10ff */
[----:B---3--:R-:W-:-:S03]  /*00d0*/  ISETP.GE.AND P0, PT, R6, R5, PT ;  /* 0x000000050600720c */ /* 0x008fc60003f06270 */
[----:B----4-:R0:W-:Y:S10]  /*00e0*/  STS [R4], R7 ;  /* 0x0000000704007388 */ /* 0x0101f40000000800 */
[----:B------:R-:W-:Y:S05]  /*00f0*/  @P0 BRA `(.L_x_1) ;  /* 0x0000000800b80947 */ /* 0x000fea0003800000 */
[----:B------:R-:W-:Y:S01]  /*0100*/  IADD3 R14, PT, PT, -R0, -0x3, R5 ;  /* 0xfffffffd000e7810 */ /* 0x000fe20007ffe105 */
[----:B------:R-:W-:Y:S03]  /*0110*/  BSSY.RECONVERGENT B1, `(.L_x_2) ;  /* 0x000001b000017945 */ /* 0x000fe60003800200 */
[----:B0-----:R-:W-:-:S04]  /*0120*/  LOP3.LUT R7, R14, 0x6, RZ, 0xc0, !PT ;  /* 0x000000060e077812 */ /* 0x001fc800078ec0ff */
[----:B------:R-:W-:-:S13]  /*0130*/  ISETP.NE.AND P0, PT, R7, 0x6, PT ;  /* 0x000000060700780c */ /* 0x000fda0003f05270 */
[----:B------:R-:W-:Y:S05]  /*0140*/  @!P0 BRA `(.L_x_3) ;  /* 0x00000000005c8947 */ /* 0x000fea0003800000 */
[----:B------:R-:W-:Y:S01]  /*0150*/  LEA.HI R6, R14, 0x1, RZ, 0x1f ;  /* 0x000000010e067811 */ /* 0x000fe200078ff8ff */
[----:B------:R-:W-:Y:S01]  /*0160*/  BSSY.RECONVERGENT B2, `(.L_x_4) ;  /* 0x0000014000027945 */ /* 0x000fe20003800200 */
[----:B------:R-:W-:Y:S01]  /*0170*/  IADD3 R12, P0, PT, R8, 0x8, RZ ;  /* 0x00000008080c7810 */ /* 0x000fe20007f1e0ff */
[----:B------:R-:W-:Y:S01]  /*0180*/  VIADD R8, R4, 0x8 ;  /* 0x0000000804087836 */ /* 0x000fe20000000000 */
[----:B------:R-:W-:Y:S02]  /*0190*/  LOP3.LUT R6, R6, 0x3, RZ, 0xc0, !PT ;  /* 0x0000000306067812 */ /* 0x000fe400078ec0ff */
[----:B------:R-:W-:Y:S01]  /*01a0*/  MOV R10, R0 ;  /* 0x00000000000a7202 */ /* 0x000fe20000000f00 */
[----:B------:R-:W-:Y:S02]  /*01b0*/  IMAD.X R13, RZ, RZ, R9, P0 ;  /* 0x000000ffff0d7224 */ /* 0x000fe400000e0609 */
[----:B------:R-:W-:-:S07]  /*01c0*/  IMAD.MOV R9, RZ, RZ, -R6 ;  /* 0x000000ffff097224 */ /* 0x000fce00078e0a06 */
.L_x_5:
[----:B------:R-:W-:Y:S01]  /*01d0*/  IMAD.MOV.U32 R6, RZ, RZ, R12 ;  /* 0x000000ffff067224 */ /* 0x000fe200078e000c */
[----:B------:R-:W-:Y:S01]  /*01e0*/  MOV R7, R13 ;  /* 0x0000000d00077202 */ /* 0x000fe20000000f00 */
[----:B------:R-:W0:Y:S04]  /*01f0*/  LDS R11, [R8] ;  /* 0x00000000080b7984 */ /* 0x000e280000000800 */
[----:B------:R-:W0:Y:S01]  /*0200*/  LDG.E R6, desc[UR6][R6.64] ;  /* 0x0000000606067981 */ /* 0x000e22000c1e1900 */
[----:B------:R-:W-:Y:S01]  /*0210*/  VIADD R9, R9, 0x1 ;  /* 0x0000000109097836 */ /* 0x000fe20000000000 */
[----:B------:R-:W-:Y:S02]  /*0220*/  IADD3 R12, P1, PT, R12, 0x8, RZ ;  /* 0x000000080c0c7810 */ /* 0x000fe40007f3e0ff */
[----:B------:R-:W-:-:S02]  /*0230*/  IADD3 R10, PT, PT, R10, 0x2, RZ ;  /* 0x000000020a0a7810 */ /* 0x000fc40007ffe0ff */
[----:B------:R-:W-:Y:S01]  /*0240*/  ISETP.NE.AND P0, PT, R9, RZ, PT ;  /* 0x000000ff0900720c */ /* 0x000fe20003f05270 */
[----:B------:R-:W-:Y:S02]  /*0250*/  IMAD.X R13, RZ, RZ, R13, P1 ;  /* 0x000000ffff0d7224 */ /* 0x000fe400008e060d */
[----:B0-----:R-:W-:-:S05]  /*0260*/  IMAD.IADD R11, R6, 0x1, R11 ;  /* 0x00000001060b7824 */ /* 0x001fca00078e020b */
[----:B------:R0:W-:Y:S02]  /*0270*/  STS [R8], R11 ;  /* 0x0000000b08007388 */ /* 0x0001e40000000800 */
[----:B0-----:R-:W-:-:S03]  /*0280*/  VIADD R8, R8, 0x8 ;  /* 0x0000000808087836 */ /* 0x001fc60000000000 */
[----:B------:R-:W-:Y:S05]  /*0290*/  @P0 BRA `(.L_x_5) ;  /* 0xfffffffc00cc0947 */ /* 0x000fea000383ffff */
[----:B------:R-:W-:Y:S05]  /*02a0*/  BSYNC.RECONVERGENT B2 ;  /* 0x0000000000027941 */ /* 0x000fea0003800200 */
.L_x_4:
[----:B------:R-:W-:-:S07]  /*02b0*/  IADD3 R6, PT, PT, R10, 0x2, RZ ;  /* 0x000000020a067810 */ /* 0x000fce0007ffe0ff */
.L_x_3:
[----:B------:R-:W-:Y:S05]  /*02c0*/  BSYNC.RECONVERGENT B1 ;  /* 0x0000000000017941 */ /* 0x000fea0003800200 */
.L_x_2:
[----:B------:R-:W-:-:S13]  /*02d0*/  ISETP.GE.U32.AND P0, PT, R14, 0x6, PT ;  /* 0x000000060e00780c */ /* 0x000fda0003f06070 */
[----:B------:R-:W-:Y:S05]  /*02e0*/  @!P0 BRA `(.L_x_1) ;  /* 0x00000008003c8947 */ /* 0x000fea0003800000 */
[----:B------:R-:W-:Y:S01]  /*02f0*/  IMAD.IADD R7, R5, 0x1, -R6 ;  /* 0x0000000105077824 */ /* 0x000fe200078e0a06 */
[C---:B------:R-:W-:Y:S01]  /*0300*/  LEA R8, R6.reuse, UR4, 0x2 ;  /* 0x0000000406087c11 */ /* 0x040fe2000f8e10ff */
[----:B------:R-:W-:Y:S01]  /*0310*/  IMAD.WIDE.U32 R2, R6, 0x4, R2 ;  /* 0x0000000406027825 */ /* 0x000fe200078e0002 */
[----:B------:R-:W-:Y:S02]  /*0320*/  BSSY.RECONVERGENT B1, `(.L_x_6) ;  /* 0x000004f000017945 */ /* 0x000fe40003800200 */
[----:B------:R-:W-:Y:S02]  /*0330*/  ISETP.GT.AND P1, PT, R7, 0x18, PT ;  /* 0x000000180700780c */ /* 0x000fe40003f24270 */
[----:B------:R-:W-:Y:S02]  /*0340*/  IADD3 R2, P0, PT, R2, 0x10, RZ ;  /* 0x0000001002027810 */ /* 0x000fe40007f1e0ff */
[----:B------:R-:W-:-:S03]  /*0350*/  IADD3 R8, PT, PT, R8, 0x10, RZ ;  /* 0x0000001008087810 */ /* 0x000fc60007ffe0ff */
[----:B------:R-:W-:Y:S01]  /*0360*/  IMAD.X R3, RZ, RZ, R3, P0 ;  /* 0x000000ffff037224 */ /* 0x000fe200000e0603 */
[----:B------:R-:W-:-:S05]  /*0370*/  PLOP3.LUT P0, PT, PT, PT, PT, 0x80, 0x8 ;  /* 0x000000000008781c */ /* 0x000fca0003f0f070 */
[----:B------:R-:W-:Y:S08]  /*0380*/  @!P1 BRA `(.L_x_7) ;  /* 0x0000000400209947 */ /* 0x000ff00003800000 */
[----:B------:R-:W-:Y:S01]  /*0390*/  PLOP3.LUT P0, PT, PT, PT, PT, 0x8, 0x80 ;  /* 0x000000000080781c */ /* 0x000fe20003f0e170 */
[----:B------:R-:W-:-:S12]  /*03a0*/  VIADD R7, R5, 0xffffffe8 ;  /* 0xffffffe805077836 */ /* 0x000fd80000000000 */
.L_x_8:
[----:B------:R-:W2:Y:S04]  /*03b0*/  LDG.E R26, desc[UR6][R2.64+-0x8] ;  /* 0xfffff806021a7981 */ /* 0x000ea8000c1e1900 */
[----:B------:R-:W3:Y:S04]  /*03c0*/  LDG.E R23, desc[UR6][R2.64+-0x10] ;  /* 0xfffff00602177981 */ /* 0x000ee8000c1e1900 */
[----:B------:R-:W4:Y:S04]  /*03d0*/  LDG.E R21, desc[UR6][R2.64] ;  /* 0x0000000602157981 */ /* 0x000f28000c1e1900 */
[----:B------:R-:W5:Y:S04]  /*03e0*/  LDG.E R22, desc[UR6][R2.64+0x8] ;  /* 0x0000080602167981 */ /* 0x000f68000c1e1900 */
[----:B------:R-:W4:Y:S04]  /*03f0*/  LDG.E R19, desc[UR6][R2.64+0x10] ;  /* 0x0000100602137981 */ /* 0x000f28000c1e1900 */
        /* <DEDUP_REMOVED lines=10> */
[----:B------:R0:W4:Y:S04]  /*04a0*/  LDG.E R12, desc[UR6][R2.64+0x68] ;  /* 0x00006806020c7981 */ /* 0x000128000c1e1900 */
[----:B------:R-:W2:Y:S04]  /*04b0*/  LDS R27, [R8+-0x8] ;  /* 0xfffff800081b7984 */ /* 0x000ea80000000800 */
[----:B------:R-:W3:Y:S04]  /*04c0*/  LDS R24, [R8+-0x10] ;  /* 0xfffff00008187984 */ /* 0x000ee80000000800 */
[----:B------:R-:W5:Y:S01]  /*04d0*/  LDS R28, [R8+0x8] ;  /* 0x00000800081c7984 */ /* 0x000f620000000800 */
[----:B------:R-:W-:-:S04]  /*04e0*/  IADD3 R6, PT, PT, R6, 0x20, RZ ;  /* 0x0000002006067810 */ /* 0x000fc80007ffe0ff */
[----:B------:R-:W-:Y:S02]  /*04f0*/  ISETP.GE.AND P1, PT, R6, R7, PT ;  /* 0x000000070600720c */ /* 0x000fe40003f26270 */
[----:B0-----:R-:W-:-:S05]  /*0500*/  IADD3 R2, P2, PT, R2, 0x80, RZ ;  /* 0x0000008002027810 */ /* 0x001fca0007f5e0ff */
[----:B------:R-:W-:Y:S01]  /*0510*/  IMAD.X R3, RZ, RZ, R3, P2 ;  /* 0x000000ffff037224 */ /* 0x000fe200010e0603 */
[----:B--2---:R-:W-:Y:S02]  /*0520*/  IADD3 R27, PT, PT, R26, R27, RZ ;  /* 0x0000001b1a1b7210 */ /* 0x004fe40007ffe0ff */
[----:B------:R-:W4:Y:S01]  /*0530*/  LDS R26, [R8] ;  /* 0x00000000081a7984 */ /* 0x000f220000000800 */
[----:B---3--:R-:W-:-:S03]  /*0540*/  IMAD.IADD R25, R23, 0x1, R24 ;  /* 0x0000000117197824 */ /* 0x008fc600078e0218 */
[----:B------:R-:W0:Y:S04]  /*0550*/  LDS R24, [R8+0x10] ;  /* 0x0000100008187984 */ /* 0x000e280000000800 */
[----:B------:R-:W1:Y:S01]  /*0560*/  LDS R23, [R8+0x18] ;  /* 0x0000180008177984 */ /* 0x000e620000000800 */
[----:B-----5:R-:W-:-:S03]  /*0570*/  IMAD.IADD R28, R22, 0x1, R28 ;  /* 0x00000001161c7824 */ /* 0x020fc600078e021c */
[----:B------:R-:W2:Y:S01]  /*0580*/  LDS R22, [R8+0x28] ;  /* 0x0000280008167984 */ /* 0x000ea20000000800 */
[----:B----4-:R-:W-:-:S03]  /*0590*/  IMAD.IADD R29, R21, 0x1, R26 ;  /* 0x00000001151d7824 */ /* 0x010fc600078e021a */
[----:B------:R-:W3:Y:S01]  /*05a0*/  LDS R21, [R8+0x20] ;  /* 0x0000200008157984 */ /* 0x000ee20000000800 */
[----:B0-----:R-:W-:-:S03]  /*05b0*/  IADD3 R26, PT, PT, R19, R24, RZ ;  /* 0x00000018131a7210 */ /* 0x001fc60007ffe0ff */
[----:B------:R1:W-:Y:S04]  /*05c0*/  STS [R8+-0x10], R25 ;  /* 0xfffff01908007388 */ /* 0x0003e80000000800 */
[----:B------:R2:W-:Y:S04]  /*05d0*/  STS [R8+-0x8], R27 ;  /* 0xfffff81b08007388 */ /* 0x0005e80000000800 */
[----:B------:R-:W-:Y:S01]  /*05e0*/  STS [R8], R29 ;  /* 0x0000001d08007388 */ /* 0x000fe20000000800 */
[----:B-1----:R-:W-:-:S03]  /*05f0*/  IMAD.IADD R25, R20, 0x1, R23 ;  /* 0x0000000114197824 */ /* 0x002fc600078e0217 */
[----:B------:R-:W0:Y:S01]  /*0600*/  LDS R19, [R8+0x30] ;  /* 0x0000300008137984 */ /* 0x000e220000000800 */
[----:B--2---:R-:W-:-:S03]  /*0610*/  IADD3 R27, PT, PT, R17, R22, RZ ;  /* 0x00000016111b7210 */ /* 0x004fc60007ffe0ff */
[----:B------:R-:W1:Y:S04]  /*0620*/  LDS R20, [R8+0x38] ;  /* 0x0000380008147984 */ /* 0x000e680000000800 */
[----:B------:R-:W2:Y:S04]  /*0630*/  LDS R24, [R8+0x40] ;  /* 0x0000400008187984 */ /* 0x000ea80000000800 */
[----:B------:R-:W4:Y:S04]  /*0640*/  LDS R29, [R8+0x48] ;  /* 0x00004800081d7984 */ /* 0x000f280000000800 */
[----:B------:R-:W5:Y:S04]  /*0650*/  LDS R22, [R8+0x50] ;  /* 0x0000500008167984 */ /* 0x000f680000000800 */
[----:B------:R-:W5:Y:S01]  /*0660*/  LDS R23, [R8+0x58] ;  /* 0x0000580008177984 */ /* 0x000f620000000800 */
[----:B---3--:R-:W-:-:S03]  /*0670*/  IMAD.IADD R21, R18, 0x1, R21 ;  /* 0x0000000112157824 */ /* 0x008fc600078e0215 */
[----:B------:R-:W3:Y:S04]  /*0680*/  LDS R17, [R8+0x68] ;  /* 0x0000680008117984 */ /* 0x000ee80000000800 */
[----:B------:R-:W3:Y:S04]  /*0690*/  LDS R18, [R8+0x60] ;  /* 0x0000600008127984 */ /* 0x000ee80000000800 */
[----:B------:R-:W-:Y:S01]  /*06a0*/  STS [R8+0x8], R28 ;  /* 0x0000081c08007388 */ /* 0x000fe20000000800 */
[----:B0-----:R-:W-:Y:S02]  /*06b0*/  IMAD.IADD R19, R10, 0x1, R19 ;  /* 0x000000010a137824 */ /* 0x001fe400078e0213 */
[----:B-1----:R-:W-:Y:S01]  /*06c0*/  IMAD.IADD R11, R11, 0x1, R20 ;  /* 0x000000010b0b7824 */ /* 0x002fe200078e0214 */
[----:B--2---:R-:W-:Y:S01]  /*06d0*/  IADD3 R9, PT, PT, R9, R24, RZ ;  /* 0x0000001809097210 */ /* 0x004fe20007ffe0ff */
[----:B----4-:R-:W-:-:S02]  /*06e0*/  IMAD.IADD R29, R16, 0x1, R29 ;  /* 0x00000001101d7824 */ /* 0x010fc400078e021d */
[----:B-----5:R-:W-:Y:S01]  /*06f0*/  IMAD.IADD R15, R15, 0x1, R22 ;  /* 0x000000010f0f7824 */ /* 0x020fe200078e0216 */
[----:B------:R-:W-:Y:S01]  /*0700*/  IADD3 R23, PT, PT, R14, R23, RZ ;  /* 0x000000170e177210 */ /* 0x000fe20007ffe0ff */
[----:B---3--:R-:W-:Y:S02]  /*0710*/  IMAD.IADD R17, R12, 0x1, R17 ;  /* 0x000000010c117824 */ /* 0x008fe400078e0211 */
[----:B------:R-:W-:Y:S01]  /*0720*/  IMAD.IADD R13, R13, 0x1, R18 ;  /* 0x000000010d0d7824 */ /* 0x000fe200078e0212 */
[----:B------:R-:W-:Y:S04]  /*0730*/  STS [R8+0x10], R26 ;  /* 0x0000101a08007388 */ /* 0x000fe80000000800 */
        /* <DEDUP_REMOVED lines=10> */
[----:B------:R0:W-:Y:S02]  /*07e0*/  STS [R8+0x68], R17 ;  /* 0x0000681108007388 */ /* 0x0001e40000000800 */
[----:B0-----:R-:W-:Y:S01]  /*07f0*/  VIADD R8, R8, 0x80 ;  /* 0x0000008008087836 */ /* 0x001fe20000000000 */
[----:B------:R-:W-:Y:S06]  /*0800*/  @!P1 BRA `(.L_x_8) ;  /* 0xfffffff800e89947 */ /* 0x000fec000383ffff */
.L_x_7:
[----:B------:R-:W-:Y:S05]  /*0810*/  BSYNC.RECONVERGENT B1 ;  /* 0x0000000000017941 */ /* 0x000fea0003800200 */
.L_x_6:
[----:B------:R-:W-:Y:S01]  /*0820*/  IADD3 R7, PT, PT, -R6, R5, RZ ;  /* 0x0000000506077210 */ /* 0x000fe20007ffe1ff */
[----:B------:R-:W-:Y:S03]  /*0830*/  BSSY.RECONVERGENT B1, `(.L_x_9) ;  /* 0x0000028000017945 */ /* 0x000fe60003800200 */
[----:B------:R-:W-:-:S13]  /*0840*/  ISETP.GT.AND P1, PT, R7, 0x8, PT ;  /* 0x000000080700780c */ /* 0x000fda0003f24270 */
[----:B------:R-:W-:Y:S05]  /*0850*/  @!P1 BRA `(.L_x_10) ;  /* 0x0000000000949947 */ /* 0x000fea0003800000 */
[----:B------:R-:W2:Y:S04]  /*0860*/  LDG.E R9, desc[UR6][R2.64+-0x10] ;  /* 0xfffff00602097981 */ /* 0x000ea8000c1e1900 */
[----:B------:R-:W3:Y:S04]  /*0870*/  LDG.E R11, desc[UR6][R2.64+-0x8] ;  /* 0xfffff806020b7981 */ /* 0x000ee8000c1e1900 */
[----:B------:R-:W4:Y:S04]  /*0880*/  LDG.E R13, desc[UR6][R2.64] ;  /* 0x00000006020d7981 */ /* 0x000f28000c1e1900 */
[----:B------:R-:W5:Y:S04]  /*0890*/  LDG.E R15, desc[UR6][R2.64+0x8] ;  /* 0x00000806020f7981 */ /* 0x000f68000c1e1900 */
[----:B------:R-:W5:Y:S04]  /*08a0*/  LDG.E R17, desc[UR6][R2.64+0x10] ;  /* 0x0000100602117981 */ /* 0x000f68000c1e1900 */
[----:B------:R-:W5:Y:S04]  /*08b0*/  LDG.E R19, desc[UR6][R2.64+0x18] ;  /* 0x0000180602137981 */ /* 0x000f68000c1e1900 */
[----:B------:R-:W5:Y:S04]  /*08c0*/  LDG.E R21, desc[UR6][R2.64+0x20] ;  /* 0x0000200602157981 */ /* 0x000f68000c1e1900 */
[----:B------:R0:W5:Y:S01]  /*08d0*/  LDG.E R7, desc[UR6][R2.64+0x28] ;  /* 0x0000280602077981 */ /* 0x000162000c1e1900 */
[----:B------:R-:W-:Y:S01]  /*08e0*/  PLOP3.LUT P0, PT, PT, PT, PT, 0x8, 0x80 ;  /* 0x000000000080781c */ /* 0x000fe20003f0e170 */
[----:B------:R-:W-:-:S02]  /*08f0*/  VIADD R6, R6, 0x10 ;  /* 0x0000001006067836 */ /* 0x000fc40000000000 */
[----:B------:R-:W2:Y:S04]  /*0900*/  LDS R12, [R8+-0x10] ;  /* 0xfffff000080c7984 */ /* 0x000ea80000000800 */
[----:B------:R-:W3:Y:S01]  /*0910*/  LDS R14, [R8+-0x8] ;  /* 0xfffff800080e7984 */ /* 0x000ee20000000800 */
[----:B0-----:R-:W-:-:S03]  /*0920*/  IADD3 R2, P1, PT, R2, 0x40, RZ ;  /* 0x0000004002027810 */ /* 0x001fc60007f3e0ff */
[----:B------:R-:W4:Y:S01]  /*0930*/  LDS R16, [R8] ;  /* 0x0000000008107984 */ /* 0x000f220000000800 */
[----:B------:R-:W-:-:S03]  /*0940*/  IADD3.X R3, PT, PT, RZ, R3, RZ, P1, !PT ;  /* 0x00000003ff037210 */ /* 0x000fc60000ffe4ff */
[----:B------:R-:W5:Y:S04]  /*0950*/  LDS R18, [R8+0x8] ;  /* 0x0000080008127984 */ /* 0x000f680000000800 */
[----:B------:R-:W0:Y:S04]  /*0960*/  LDS R20, [R8+0x10] ;  /* 0x0000100008147984 */ /* 0x000e280000000800 */
[----:B------:R-:W1:Y:S04]  /*0970*/  LDS R22, [R8+0x18] ;  /* 0x0000180008167984 */ /* 0x000e680000000800 */
[----:B------:R-:W1:Y:S04]  /*0980*/  LDS R24, [R8+0x20] ;  /* 0x0000200008187984 */ /* 0x000e680000000800 */
[----:B------:R-:W1:Y:S01]  /*0990*/  LDS R10, [R8+0x28] ;  /* 0x00002800080a7984 */ /* 0x000e620000000800 */
[----:B--2---:R-:W-:-:S02]  /*09a0*/  IMAD.IADD R9, R9, 0x1, R12 ;  /* 0x0000000109097824 */ /* 0x004fc400078e020c */
[----:B---3--:R-:W-:-:S03]  /*09b0*/  IMAD.IADD R11, R11, 0x1, R14 ;  /* 0x000000010b0b7824 */ /* 0x008fc600078e020e */
[----:B------:R-:W-:Y:S01]  /*09c0*/  STS [R8+-0x10], R9 ;  /* 0xfffff00908007388 */ /* 0x000fe20000000800 */
[----:B----4-:R-:W-:-:S03]  /*09d0*/  IADD3 R13, PT, PT, R13, R16, RZ ;  /* 0x000000100d0d7210 */ /* 0x010fc60007ffe0ff */
[----:B------:R-:W-:Y:S01]  /*09e0*/  STS [R8+-0x8], R11 ;  /* 0xfffff80b08007388 */ /* 0x000fe20000000800 */
[----:B-----5:R-:W-:-:S03]  /*09f0*/  IMAD.IADD R15, R15, 0x1, R18 ;  /* 0x000000010f0f7824 */ /* 0x020fc600078e0212 */
[----:B------:R-:W-:Y:S01]  /*0a00*/  STS [R8], R13 ;  /* 0x0000000d08007388 */ /* 0x000fe20000000800 */
[----:B0-----:R-:W-:-:S03]  /*0a10*/  IMAD.IADD R17, R17, 0x1, R20 ;  /* 0x0000000111117824 */ /* 0x001fc600078e0214 */
[----:B------:R-:W-:Y:S01]  /*0a20*/  STS [R8+0x8], R15 ;  /* 0x0000080f08007388 */ /* 0x000fe20000000800 */
[----:B-1----:R-:W-:-:S03]  /*0a30*/  IADD3 R19, PT, PT, R19, R22, RZ ;  /* 0x0000001613137210 */ /* 0x002fc60007ffe0ff */
[----:B------:R-:W-:Y:S01]  /*0a40*/  STS [R8+0x10], R17 ;  /* 0x0000101108007388 */ /* 0x000fe20000000800 */
[----:B------:R-:W-:-:S03]  /*0a50*/  IMAD.IADD R21, R21, 0x1, R24 ;  /* 0x0000000115157824 */ /* 0x000fc600078e0218 */
[----:B------:R-:W-:Y:S01]  /*0a60*/  STS [R8+0x18], R19 ;  /* 0x0000181308007388 */ /* 0x000fe20000000800 */
[----:B------:R-:W-:-:S03]  /*0a70*/  IMAD.IADD R7, R7, 0x1, R10 ;  /* 0x0000000107077824 */ /* 0x000fc600078e020a */
[----:B------:R-:W-:Y:S04]  /*0a80*/  STS [R8+0x20], R21 ;  /* 0x0000201508007388 */ /* 0x000fe80000000800 */
[----:B------:R0:W-:Y:S02]  /*0a90*/  STS [R8+0x28], R7 ;  /* 0x0000280708007388 */ /* 0x0001e40000000800 */
[----:B0-----:R-:W-:-:S07]  /*0aa0*/  VIADD R8, R8, 0x40 ;  /* 0x0000004008087836 */ /* 0x001fce0000000000 */
.L_x_10:
[----:B------:R-:W-:Y:S05]  /*0ab0*/  BSYNC.RECONVERGENT B1 ;  /* 0x0000000000017941 */ /* 0x000fea0003800200 */
.L_x_9:
[----:B------:R-:W-:-:S13]  /*0ac0*/  ISETP.LT.OR P0, PT, R6, R5, P0 ;  /* 0x000000050600720c */ /* 0x000fda0000701670 */
[----:B------:R-:W-:Y:S05]  /*0ad0*/  @!P0 BRA `(.L_x_1) ;  /* 0x0000000000408947 */ /* 0x000fea0003800000 */
[----:B------:R-:W2:Y:S04]  /*0ae0*/  LDG.E R5, desc[UR6][R2.64+-0x10] ;  /* 0xfffff00602057981 */ /* 0x000ea8000c1e1900 */
[----:B------:R-:W3:Y:S04]  /*0af0*/  LDG.E R7, desc[UR6][R2.64+-0x8] ;  /* 0xfffff80602077981 */ /* 0x000ee8000c1e1900 */
[----:B------:R-:W4:Y:S04]  /*0b00*/  LDG.E R9, desc[UR6][R2.64] ;  /* 0x0000000602097981 */ /* 0x000f28000c1e1900 */
[----:B------:R-:W5:Y:S04]  /*0b10*/  LDG.E R11, desc[UR6][R2.64+0x8] ;  /* 0x00000806020b7981 */ /* 0x000f68000c1e1900 */
[----:B------:R-:W2:Y:S04]  /*0b20*/  LDS R6, [R8+-0x10] ;  /* 0xfffff00008067984 */ /* 0x000ea80000000800 */
[----:B------:R-:W3:Y:S04]  /*0b30*/  LDS R10, [R8+-0x8] ;  /* 0xfffff800080a7984 */ /* 0x000ee80000000800 */
[----:B------:R-:W4:Y:S04]  /*0b40*/  LDS R12, [R8] ;  /* 0x00000000080c7984 */ /* 0x000f280000000800 */
[----:B------:R-:W5:Y:S01]  /*0b50*/  LDS R14, [R8+0x8] ;  /* 0x00000800080e7984 */ /* 0x000f620000000800 */
[----:B--2---:R-:W-:Y:S01]  /*0b60*/  IADD3 R5, PT, PT, R5, R6, RZ ;  /* 0x0000000605057210 */ /* 0x004fe20007ffe0ff */
[----:B---3--:R-:W-:-:S04]  /*0b70*/  IMAD.IADD R7, R7, 0x1, R10 ;  /* 0x0000000107077824 */ /* 0x008fc800078e020a */
[----:B------:R1:W-:Y:S01]  /*0b80*/  STS [R8+-0x10], R5 ;  /* 0xfffff00508007388 */ /* 0x0003e20000000800 */
[----:B----4-:R-:W-:-:S03]  /*0b90*/  IMAD.IADD R9, R9, 0x1, R12 ;  /* 0x0000000109097824 */ /* 0x010fc600078e020c */
[----:B------:R1:W-:Y:S01]  /*0ba0*/  STS [R8+-0x8], R7 ;  /* 0xfffff80708007388 */ /* 0x0003e20000000800 */
[----:B-----5:R-:W-:-:S03]  /*0bb0*/  IADD3 R11, PT, PT, R11, R14, RZ ;  /* 0x0000000e0b0b7210 */ /* 0x020fc60007ffe0ff */
[----:B------:R1:W-:Y:S04]  /*0bc0*/  STS [R8], R9 ;  /* 0x0000000908007388 */ /* 0x0003e80000000800 */
[----:B------:R1:W-:Y:S02]  /*0bd0*/  STS [R8+0x8], R11 ;  /* 0x0000080b08007388 */ /* 0x0003e40000000800 */
.L_x_1:
[----:B------:R-:W-:Y:S05]  /*0be0*/  BSYNC.RECONVERGENT B0 ;  /* 0x0000000000007941 */ /* 0x000fea0003800200 */
.L_x_0:
[----:B------:R-:W-:-:S13]  /*0bf0*/  ISETP.NE.AND P0, PT, R0, RZ, PT ;  /* 0x000000ff0000720c */ /* 0x000fda0003f05270 */
[----:B------:R-:W-:Y:S05]  /*0c00*/  @P0 EXIT ;  /* 0x000000000000094d */ /* 0x000fea0003800000 */
[----:B------:R-:W-:Y:S04]  /*0c10*/  LDS R0, [UR4+0x4] ;  /* 0x00000404ff007984 */ /* 0x000fe80008000800 */
[----:B------:R-:W1:Y:S02]  /*0c20*/  LDS R3, [R4] ;  /* 0x0000000004037984 */ /* 0x000e640000000800 */
[----:B-1----:R-:W-:Y:S02]  /*0c30*/  IMAD.IADD R5, R0, 0x1, R3 ;  /* 0x0000000100057824 */ /* 0x002fe400078e0203 */
[----:B------:R-:W1:Y:S03]  /*0c40*/  LDC.64 R2, c[0x0][0x388] ;  /* 0x0000e200ff027b82 */ /* 0x000e660000000a00 */
[----:B------:R-:W-:Y:S04]  /*0c50*/  STS [R4], R5 ;  /* 0x0000000504007388 */ /* 0x000fe80000000800 */
[----:B0-----:R-:W1:Y:S04]  /*0c60*/  LDS R7, [UR4] ;  /* 0x00000004ff077984 */ /* 0x001e680008000800 */
[----:B-1----:R-:W-:Y:S01]  /*0c70*/  STG.E desc[UR6][R2.64], R7 ;  /* 0x0000000702007986 */ /* 0x002fe2000c101906 */
[----:B------:R-:W-:Y:S05]  /*0c80*/  EXIT ;  /* 0x000000000000794d */ /* 0x000fea0003800000 */
.L_x_11:
[----:B------:R-:W-:-:S00]  /*0c90*/  BRA `(.L_x_11) ;  /* 0xfffffffc00fc7947 */ /* 0x000fc0000383ffff */
[----:B------:R-:W-:-:S00]  /*0ca0*/  NOP ;  /* 0x0000000000007918 */ /* 0x000fc00000000000 */
        /* <DEDUP_REMOVED lines=13> */
.L_x_12:


//--------------------- .nv.shared._Z6reducePiS_i --------------------------
	.section	.nv.shared._Z6reducePiS_i,"aw",@nobits
	.sectionflags	@""
	.align	4
.nv.shared._Z6reducePiS_i:
	.zero		1032


//--------------------- .nv.shared.reserved.0     --------------------------
	.section	.nv.shared.reserved.0,"aw",@nobits
	.weak		__nv_reservedSMEM_offset_0_alias
	.size		__nv_reservedSMEM_offset_0_alias, 0, 64
	.other		__nv_reservedSMEM_offset_0_alias,@"STO_CUDA_RESERVED_SHARED STV_DEFAULT"
__nv_reservedSMEM_offset_0_alias:
	.zero		0
	.zero		64


//--------------------- .nv.constant0._Z6reducePiS_i --------------------------
	.section	.nv.constant0._Z6reducePiS_i,"a",@progbits
	.sectionflags	@""
	.align	4
.nv.constant0._Z6reducePiS_i:
	.zero		916


//--------------------- SYMBOLS --------------------------

	.type		.nv.reservedSmem.offset0,@object
	.size		.nv.reservedSmem.offset0,0x4
	.type		.nv.reservedSmem.cap,@object
	.size		.nv.reservedSmem.cap,0x4
